//
// Generated by NVIDIA NVVM Compiler
//
// Compiler Build ID: CL-36424714
// Cuda compilation tools, release 13.0, V13.0.88
// Based on NVVM 20.0.0
//

.version 9.0
.target sm_100
.address_size 64

	// .globl	_Z6d_blurPhS_ii
.const .align 4 .b8 mask[36] = {1, 0, 0, 0, 2, 0, 0, 0, 1, 0, 0, 0, 2, 0, 0, 0, 3, 0, 0, 0, 2, 0, 0, 0, 1, 0, 0, 0, 2, 0, 0, 0, 1};

.visible .entry _Z6d_blurPhS_ii(
	.param .u64 .ptr .align 1 _Z6d_blurPhS_ii_param_0,
	.param .u64 .ptr .align 1 _Z6d_blurPhS_ii_param_1,
	.param .u32 _Z6d_blurPhS_ii_param_2,
	.param .u32 _Z6d_blurPhS_ii_param_3
)
{
	.reg .pred 	%p<8>;
	.reg .b32 	%r<53>;
	.reg .b64 	%rd<12>;

	ld.param.u64 	%rd1, [_Z6d_blurPhS_ii_param_0];
	ld.param.u64 	%rd2, [_Z6d_blurPhS_ii_param_1];
	ld.param.u32 	%r4, [_Z6d_blurPhS_ii_param_2];
	ld.param.u32 	%r5, [_Z6d_blurPhS_ii_param_3];
	mov.u32 	%r7, %ctaid.x;
	mov.u32 	%r8, %ntid.x;
	mov.u32 	%r9, %tid.x;
	mad.lo.s32 	%r10, %r7, %r8, %r9;
	mov.u32 	%r11, %ctaid.y;
	mov.u32 	%r12, %ntid.y;
	mov.u32 	%r13, %tid.y;
	mad.lo.s32 	%r14, %r11, %r12, %r13;
	setp.lt.u32 	%p1, %r14, 2;
	setp.lt.s32 	%p2, %r10, 2;
	or.pred  	%p3, %p1, %p2;
	add.s32 	%r15, %r5, -3;
	setp.ge.s32 	%p4, %r14, %r15;
	or.pred  	%p5, %p3, %p4;
	add.s32 	%r16, %r4, -3;
	setp.ge.s32 	%p6, %r10, %r16;
	or.pred  	%p7, %p5, %p6;
	@%p7 bra 	$L__BB0_2;
	cvta.to.global.u64 	%rd3, %rd2;
	cvta.to.global.u64 	%rd4, %rd1;
	add.s32 	%r17, %r14, -1;
	mad.lo.s32 	%r18, %r17, %r4, %r10;
	add.s32 	%r19, %r18, -1;
	cvt.s64.s32 	%rd5, %r19;
	add.s64 	%rd6, %rd4, %rd5;
	ld.global.u8 	%r20, [%rd6];
	ld.const.u32 	%r21, [mask];
	mul.lo.s32 	%r22, %r21, %r20;
	ld.global.u8 	%r23, [%rd6+1];
	ld.const.u32 	%r24, [mask+12];
	mad.lo.s32 	%r25, %r24, %r23, %r22;
	ld.global.u8 	%r26, [%rd6+2];
	ld.const.u32 	%r27, [mask+24];
	mad.lo.s32 	%r28, %r27, %r26, %r25;
	add.s32 	%r29, %r18, %r4;
	cvt.s64.s32 	%rd7, %r4;
	add.s64 	%rd8, %rd6, %rd7;
	ld.global.u8 	%r30, [%rd8];
	ld.const.u32 	%r31, [mask+4];
	mad.lo.s32 	%r32, %r31, %r30, %r28;
	cvt.s64.s32 	%rd9, %r29;
	ld.global.u8 	%r33, [%rd8+1];
	ld.const.u32 	%r34, [mask+16];
	mad.lo.s32 	%r35, %r34, %r33, %r32;
	ld.global.u8 	%r36, [%rd8+2];
	ld.const.u32 	%r37, [mask+28];
	mad.lo.s32 	%r38, %r37, %r36, %r35;
	add.s64 	%rd10, %rd8, %rd7;
	ld.global.u8 	%r39, [%rd10];
	ld.const.u32 	%r40, [mask+8];
	mad.lo.s32 	%r41, %r40, %r39, %r38;
	ld.global.u8 	%r42, [%rd10+1];
	ld.const.u32 	%r43, [mask+20];
	mad.lo.s32 	%r44, %r43, %r42, %r41;
	ld.global.u8 	%r45, [%rd10+2];
	ld.const.u32 	%r46, [mask+32];
	mad.lo.s32 	%r47, %r46, %r45, %r44;
	mul.hi.s32 	%r48, %r47, -2004318071;
	add.s32 	%r49, %r48, %r47;
	shr.u32 	%r50, %r49, 31;
	shr.u32 	%r51, %r49, 3;
	add.s32 	%r52, %r51, %r50;
	add.s64 	%rd11, %rd3, %rd9;
	st.global.u8 	[%rd11], %r52;
$L__BB0_2:
	ret;

}


// ===== COMPILED SASS (sm_100) =====

	.target	sm_100

	.elftype	@"ET_EXEC"


//--------------------- .note.nv.tkinfo           --------------------------
	.section	.note.nv.tkinfo,"",@"SHT_NOTE"
	.sectionflags	@"SHF_NOTE_NV_TKINFO"
	.tkinfo
        /*0018*/ 	.word	0x00000002
        /*0030*/ 	.string	""
        /*0030*/ 	.string	"ptxas"
        /*0030*/ 	.string	"Cuda compilation tools, release 13.0, V13.0.88"
        /*0030*/ 	.string	"Build cuda_13.0.r13.0/compiler.36424714_0"
        /*0030*/ 	.string	"-arch sm_100 -m 64 "



//--------------------- .note.nv.cuinfo           --------------------------
	.section	.note.nv.cuinfo,"",@"SHT_NOTE"
	.sectionflags	@"SHF_NOTE_NV_CUINFO"
        /*0018*/ 	.short	0x0002
        /*001a*/ 	.short	0x0064
        /*001c*/ 	.short	0x0082
	.zero		2


//--------------------- .nv.info                  --------------------------
	.section	.nv.info,"",@"SHT_CUDA_INFO"
	.align	4


	//----- nvinfo : EIATTR_REGCOUNT
	.align		4
        /*0000*/ 	.byte	0x04, 0x2f
        /*0002*/ 	.short	(.L_2 - .L_1)
	.align		4
.L_1:
        /*0004*/ 	.word	index@(_Z6d_blurPhS_ii)
        /*0008*/ 	.word	0x0000001a


	//----- nvinfo : EIATTR_FRAME_SIZE
	.align		4
.L_2:
        /*000c*/ 	.byte	0x04, 0x11
        /*000e*/ 	.short	(.L_4 - .L_3)
	.align		4
.L_3:
        /*0010*/ 	.word	index@(_Z6d_blurPhS_ii)
        /*0014*/ 	.word	0x00000000


	//----- nvinfo : EIATTR_MIN_STACK_SIZE
	.align		4
.L_4:
        /*0018*/ 	.byte	0x04, 0x12
        /*001a*/ 	.short	(.L_6 - .L_5)
	.align		4
.L_5:
        /*001c*/ 	.word	index@(_Z6d_blurPhS_ii)
        /*0020*/ 	.word	0x00000000
.L_6:


//--------------------- .nv.compat                --------------------------
	.section	.nv.compat,"",@"SHT_CUDA_COMPAT_INFO"
	.align	4
        /*0000*/ 	.byte	0x02, 0x09, 0x00, 0x00, 0x02, 0x02, 0x01, 0x00, 0x02, 0x05, 0x05, 0x00, 0x03, 0x07, 0x01, 0x01
        /*0010*/ 	.byte	0x02, 0x03, 0x00, 0x00, 0x02, 0x06, 0x01, 0x00, 0x04, 0x0b, 0x08, 0x00, 0x09, 0x00, 0x00, 0x00
        /*0020*/ 	.byte	0x00, 0x00, 0x00, 0x00


//--------------------- .nv.info._Z6d_blurPhS_ii  --------------------------
	.section	.nv.info._Z6d_blurPhS_ii,"",@"SHT_CUDA_INFO"
	.sectionflags	@""
	.align	4


	//----- nvinfo : EIATTR_CUDA_API_VERSION
	.align		4
        /*0000*/ 	.byte	0x04, 0x37
        /*0002*/ 	.short	(.L_8 - .L_7)
.L_7:
        /*0004*/ 	.word	0x00000082


	//----- nvinfo : EIATTR_KPARAM_INFO
	.align		4
.L_8:
        /*0008*/ 	.byte	0x04, 0x17
        /*000a*/ 	.short	(.L_10 - .L_9)
.L_9:
        /*000c*/ 	.word	0x00000000
        /*0010*/ 	.short	0x0003
        /*0012*/ 	.short	0x0014
        /*0014*/ 	.byte	0x00, 0xf0, 0x11, 0x00


	//----- nvinfo : EIATTR_KPARAM_INFO
	.align		4
.L_10:
        /*0018*/ 	.byte	0x04, 0x17
        /*001a*/ 	.short	(.L_12 - .L_11)
.L_11:
        /*001c*/ 	.word	0x00000000
        /*0020*/ 	.short	0x0002
        /*0022*/ 	.short	0x0010
        /*0024*/ 	.byte	0x00, 0xf0, 0x11, 0x00


	//----- nvinfo : EIATTR_KPARAM_INFO
	.align		4
.L_12:
        /*0028*/ 	.byte	0x04, 0x17
        /*002a*/ 	.short	(.L_14 - .L_13)
.L_13:
        /*002c*/ 	.word	0x00000000
        /*0030*/ 	.short	0x0001
        /*0032*/ 	.short	0x0008
        /*0034*/ 	.byte	0x00, 0xf5, 0x21, 0x00


	//----- nvinfo : EIATTR_KPARAM_INFO
	.align		4
.L_14:
        /*0038*/ 	.byte	0x04, 0x17
        /*003a*/ 	.short	(.L_16 - .L_15)
.L_15:
        /*003c*/ 	.word	0x00000000
        /*0040*/ 	.short	0x0000
        /*0042*/ 	.short	0x0000
        /*0044*/ 	.byte	0x00, 0xf5, 0x21, 0x00


	//----- nvinfo : EIATTR_SPARSE_MMA_MASK
	.align		4
.L_16:
        /*0048*/ 	.byte	0x03, 0x50
        /*004a*/ 	.short	0x0000


	//----- nvinfo : EIATTR_MAXREG_COUNT
	.align		4
        /*004c*/ 	.byte	0x03, 0x1b
        /*004e*/ 	.short	0x00ff


	//----- nvinfo : EIATTR_MERCURY_ISA_VERSION
	.align		4
        /*0050*/ 	.byte	0x03, 0x5f
        /*0052*/ 	.short	0x0101


	//----- nvinfo : EIATTR_VRC_CTA_INIT_COUNT
	.align		4
        /*0054*/ 	.byte	0x02, 0x4a
	.zero		1
	.zero		1


	//----- nvinfo : EIATTR_EXIT_INSTR_OFFSETS
	.align		4
        /*0058*/ 	.byte	0x04, 0x1c
        /*005a*/ 	.short	(.L_18 - .L_17)


	//   ....[0]....
.L_17:
        /*005c*/ 	.word	0x00000100


	//   ....[1]....
        /*0060*/ 	.word	0x000003a0


	//----- nvinfo : EIATTR_CBANK_PARAM_SIZE
	.align		4
.L_18:
        /*0064*/ 	.byte	0x03, 0x19
        /*0066*/ 	.short	0x0018


	//----- nvinfo : EIATTR_PARAM_CBANK
	.align		4
        /*0068*/ 	.byte	0x04, 0x0a
        /*006a*/ 	.short	(.L_20 - .L_19)
	.align		4
.L_19:
        /*006c*/ 	.word	index@(.nv.constant0._Z6d_blurPhS_ii)
        /*0070*/ 	.short	0x0380
        /*0072*/ 	.short	0x0018


	//----- nvinfo : EIATTR_SW_WAR
	.align		4
.L_20:
        /*0074*/ 	.byte	0x04, 0x36
        /*0076*/ 	.short	(.L_22 - .L_21)
.L_21:
        /*0078*/ 	.word	0x00000008
.L_22:


//--------------------- .nv.callgraph             --------------------------
	.section	.nv.callgraph,"",@"SHT_CUDA_CALLGRAPH"
	.align	4
	.sectionentsize	8
	.align		4
        /*0000*/ 	.word	0x00000000
	.align		4
        /*0004*/ 	.word	0xffffffff
	.align		4
        /*0008*/ 	.word	0x00000000
	.align		4
        /*000c*/ 	.word	0xfffffffe
	.align		4
        /*0010*/ 	.word	0x00000000
	.align		4
        /*0014*/ 	.word	0xfffffffd
	.align		4
        /*0018*/ 	.word	0x00000000
	.align		4
        /*001c*/ 	.word	0xfffffffc


//--------------------- .nv.constant3             --------------------------
	.section	.nv.constant3,"a",@progbits
	.align	4
.nv.constant3:
	.type		mask,@object
	.size		mask,(.L_0 - mask)
mask:
        /*0000*/ 	.byte	0x01, 0x00, 0x00, 0x00, 0x02, 0x00, 0x00, 0x00, 0x01, 0x00, 0x00, 0x00, 0x02, 0x00, 0x00, 0x00
        /*0010*/ 	.byte	0x03, 0x00, 0x00, 0x00, 0x02, 0x00, 0x00, 0x00, 0x01, 0x00, 0x00, 0x00, 0x02, 0x00, 0x00, 0x00
        /*0020*/ 	.byte	0x01, 0x00, 0x00, 0x00
.L_0:


//--------------------- .text._Z6d_blurPhS_ii     --------------------------
	.section	.text._Z6d_blurPhS_ii,"ax",@progbits
	.align	128
        .global         _Z6d_blurPhS_ii
        .type           _Z6d_blurPhS_ii,@function
        .size           _Z6d_blurPhS_ii,(.L_x_1 - _Z6d_blurPhS_ii)
        .other          _Z6d_blurPhS_ii,@"STO_CUDA_ENTRY STV_DEFAULT"
_Z6d_blurPhS_ii:
.text._Z6d_blurPhS_ii:
[----:B------:R-:W-:Y:S01]  /*0000*/  LDC R1, c[0x0][0x37c] ;  /* 0x0000df00ff017b82 */ /* 0x000fe20000000800 */
[----:B------:R-:W0:Y:S07]  /*0010*/  S2R R3, SR_TID.X ;  /* 0x0000000000037919 */ /* 0x000e2e0000002100 */
[----:B------:R-:W0:Y:S01]  /*0020*/  S2UR UR4, SR_CTAID.X ;  /* 0x00000000000479c3 */ /* 0x000e220000002500 */
[----:B------:R-:W1:Y:S01]  /*0030*/  LDCU.64 UR8, c[0x0][0x390] ;  /* 0x00007200ff0877ac */ /* 0x000e620008000a00 */
[----:B------:R-:W2:Y:S06]  /*0040*/  S2R R5, SR_TID.Y ;  /* 0x0000000000057919 */ /* 0x000eac0000002200 */
[----:B------:R-:W0:Y:S08]  /*0050*/  LDC R0, c[0x0][0x360] ;  /* 0x0000d800ff007b82 */ /* 0x000e300000000800 */
[----:B------:R-:W2:Y:S08]  /*0060*/  S2UR UR5, SR_CTAID.Y ;  /* 0x00000000000579c3 */ /* 0x000eb00000002600 */
[----:B------:R-:W2:Y:S01]  /*0070*/  LDC R2, c[0x0][0x364] ;  /* 0x0000d900ff027b82 */ /* 0x000ea20000000800 */
[----:B0-----:R-:W-:Y:S01]  /*0080*/  IMAD R0, R0, UR4, R3 ;  /* 0x0000000400007c24 */ /* 0x001fe2000f8e0203 */
[----:B-1----:R-:W-:-:S04]  /*0090*/  UIADD3 UR4, UPT, UPT, UR9, -0x3, URZ ;  /* 0xfffffffd09047890 */ /* 0x002fc8000fffe0ff */
[----:B------:R-:W-:Y:S01]  /*00a0*/  ISETP.GE.AND P0, PT, R0, 0x2, PT ;  /* 0x000000020000780c */ /* 0x000fe20003f06270 */
[----:B--2---:R-:W-:Y:S01]  /*00b0*/  IMAD R2, R2, UR5, R5 ;  /* 0x0000000502027c24 */ /* 0x004fe2000f8e0205 */
[----:B------:R-:W-:-:S04]  /*00c0*/  UIADD3 UR5, UPT, UPT, UR8, -0x3, URZ ;  /* 0xfffffffd08057890 */ /* 0x000fc8000fffe0ff */
[----:B------:R-:W-:-:S04]  /*00d0*/  ISETP.LT.U32.OR P0, PT, R2, 0x2, !P0 ;  /* 0x000000020200780c */ /* 0x000fc80004701470 */
[----:B------:R-:W-:-:S04]  /*00e0*/  ISETP.GE.OR P0, PT, R2, UR4, P0 ;  /* 0x0000000402007c0c */ /* 0x000fc80008706670 */
[----:B------:R-:W-:-:S13]  /*00f0*/  ISETP.GE.OR P0, PT, R0, UR5, P0 ;  /* 0x0000000500007c0c */ /* 0x000fda0008706670 */
[----:B------:R-:W-:Y:S05]  /*0100*/  @P0 EXIT ;  /* 0x000000000000094d */ /* 0x000fea0003800000 */
[----:B------:R-:W0:Y:S01]  /*0110*/  LDCU.128 UR12, c[0x0][0x380] ;  /* 0x00007000ff0c77ac */ /* 0x000e220008000c00 */
[----:B------:R-:W-:Y:S01]  /*0120*/  VIADD R3, R2, 0xffffffff ;  /* 0xffffffff02037836 */ /* 0x000fe20000000000 */
[----:B------:R-:W1:Y:S03]  /*0130*/  LDCU.64 UR4, c[0x0][0x358] ;  /* 0x00006b00ff0477ac */ /* 0x000e660008000a00 */
[----:B------:R-:W-:Y:S01]  /*0140*/  IMAD R0, R3, UR8, R0 ;  /* 0x0000000803007c24 */ /* 0x000fe2000f8e0200 */
[----:B------:R-:W-:-:S03]  /*0150*/  USHF.R.S32.HI UR6, URZ, 0x1f, UR8 ;  /* 0x0000001fff067899 */ /* 0x000fc60008011408 */
[----:B------:R-:W-:Y:S01]  /*0160*/  VIADD R3, R0, 0xffffffff ;  /* 0xffffffff00037836 */ /* 0x000fe20000000000 */
[----:B------:R-:W2:Y:S01]  /*0170*/  LDCU.128 UR16, c[0x3][URZ] ;  /* 0x00c00000ff1077ac */ /* 0x000ea20008000c00 */
[----:B------:R-:W3:Y:S03]  /*0180*/  LDCU.128 UR20, c[0x3][0x10] ;  /* 0x00c00200ff1477ac */ /* 0x000ee60008000c00 */
[----:B0-----:R-:W-:-:S04]  /*0190*/  IADD3 R2, P0, PT, R3, UR12, RZ ;  /* 0x0000000c03027c10 */ /* 0x001fc8000ff1e0ff */
[----:B------:R-:W-:Y:S02]  /*01a0*/  LEA.HI.X.SX32 R3, R3, UR13, 0x1, P0 ;  /* 0x0000000d03037c11 */ /* 0x000fe400080f0eff */
[----:B------:R-:W-:-:S03]  /*01b0*/  IADD3 R4, P0, PT, R2, UR8, RZ ;  /* 0x0000000802047c10 */ /* 0x000fc6000ff1e0ff */
[----:B-1----:R-:W2:Y:S01]  /*01c0*/  LDG.E.U8 R8, desc[UR4][R2.64] ;  /* 0x0000000402087981 */ /* 0x002ea2000c1e1100 */
[----:B------:R-:W-:-:S03]  /*01d0*/  IADD3.X R5, PT, PT, R3, UR6, RZ, P0, !PT ;  /* 0x0000000603057c10 */ /* 0x000fc600087fe4ff */
[----:B------:R-:W4:Y:S04]  /*01e0*/  LDG.E.U8 R9, desc[UR4][R2.64+0x1] ;  /* 0x0000010402097981 */ /* 0x000f28000c1e1100 */
[----:B------:R0:W3:Y:S01]  /*01f0*/  LDG.E.U8 R11, desc[UR4][R2.64+0x2] ;  /* 0x00000204020b7981 */ /* 0x0000e2000c1e1100 */
[----:B------:R-:W-:-:S03]  /*0200*/  IADD3 R6, P0, PT, R4, UR8, RZ ;  /* 0x0000000804067c10 */ /* 0x000fc6000ff1e0ff */
[----:B------:R-:W5:Y:S01]  /*0210*/  LDG.E.U8 R13, desc[UR4][R4.64] ;  /* 0x00000004040d7981 */ /* 0x000f62000c1e1100 */
[----:B------:R-:W-:Y:S01]  /*0220*/  IADD3.X R7, PT, PT, R5, UR6, RZ, P0, !PT ;  /* 0x0000000605077c10 */ /* 0x000fe200087fe4ff */
[----:B------:R-:W1:Y:S02]  /*0230*/  LDCU UR6, c[0x3][0x20] ;  /* 0x00c00400ff0677ac */ /* 0x000e640008000800 */
[----:B------:R-:W5:Y:S04]  /*0240*/  LDG.E.U8 R15, desc[UR4][R4.64+0x1] ;  /* 0x00000104040f7981 */ /* 0x000f68000c1e1100 */
[----:B------:R-:W5:Y:S04]  /*0250*/  LDG.E.U8 R17, desc[UR4][R4.64+0x2] ;  /* 0x0000020404117981 */ /* 0x000f68000c1e1100 */
[----:B------:R-:W5:Y:S04]  /*0260*/  LDG.E.U8 R19, desc[UR4][R6.64] ;  /* 0x0000000406137981 */ /* 0x000f68000c1e1100 */
[----:B------:R-:W5:Y:S04]  /*0270*/  LDG.E.U8 R21, desc[UR4][R6.64+0x1] ;  /* 0x0000010406157981 */ /* 0x000f68000c1e1100 */
[----:B------:R-:W1:Y:S01]  /*0280*/  LDG.E.U8 R23, desc[UR4][R6.64+0x2] ;  /* 0x0000020406177981 */ /* 0x000e62000c1e1100 */
[----:B0-----:R-:W-:Y:S01]  /*0290*/  HFMA2 R2, -RZ, RZ, 0, 0 ;  /* 0x00000000ff027431 */ /* 0x001fe200000001ff */
[----:B------:R-:W-:Y:S01]  /*02a0*/  IADD3 R0, PT, PT, R0, UR8, RZ ;  /* 0x0000000800007c10 */ /* 0x000fe2000fffe0ff */
[----:B--2---:R-:W-:-:S04]  /*02b0*/  IMAD R8, R8, UR16, RZ ;  /* 0x0000001008087c24 */ /* 0x004fc8000f8e02ff */
[----:B----4-:R-:W-:-:S04]  /*02c0*/  IMAD R8, R9, UR19, R8 ;  /* 0x0000001309087c24 */ /* 0x010fc8000f8e0208 */
[----:B---3--:R-:W-:-:S04]  /*02d0*/  IMAD R8, R11, UR22, R8 ;  /* 0x000000160b087c24 */ /* 0x008fc8000f8e0208 */
[----:B-----5:R-:W-:-:S04]  /*02e0*/  IMAD R8, R13, UR17, R8 ;  /* 0x000000110d087c24 */ /* 0x020fc8000f8e0208 */
[----:B------:R-:W-:-:S04]  /*02f0*/  IMAD R8, R15, UR20, R8 ;  /* 0x000000140f087c24 */ /* 0x000fc8000f8e0208 */
[----:B------:R-:W-:-:S04]  /*0300*/  IMAD R8, R17, UR23, R8 ;  /* 0x0000001711087c24 */ /* 0x000fc8000f8e0208 */
[----:B------:R-:W-:-:S04]  /*0310*/  IMAD R8, R19, UR18, R8 ;  /* 0x0000001213087c24 */ /* 0x000fc8000f8e0208 */
[----:B------:R-:W-:-:S04]  /*0320*/  IMAD R8, R21, UR21, R8 ;  /* 0x0000001515087c24 */ /* 0x000fc8000f8e0208 */
[----:B-1----:R-:W-:-:S04]  /*0330*/  IMAD R3, R23, UR6, R8 ;  /* 0x0000000617037c24 */ /* 0x002fc8000f8e0208 */
[----:B------:R-:W-:Y:S01]  /*0340*/  IMAD.HI R4, R3, -0x77777777, R2 ;  /* 0x8888888903047827 */ /* 0x000fe200078e0202 */
[----:B------:R-:W-:-:S04]  /*0350*/  IADD3 R2, P0, PT, R0, UR14, RZ ;  /* 0x0000000e00027c10 */ /* 0x000fc8000ff1e0ff */
[----:B------:R-:W-:Y:S02]  /*0360*/  SHF.R.U32.HI R5, RZ, 0x1f, R4 ;  /* 0x0000001fff057819 */ /* 0x000fe40000011604 */
[----:B------:R-:W-:Y:S02]  /*0370*/  LEA.HI.X.SX32 R3, R0, UR15, 0x1, P0 ;  /* 0x0000000f00037c11 */ /* 0x000fe400080f0eff */
[----:B------:R-:W-:-:S05]  /*0380*/  LEA.HI R5, R4, R5, RZ, 0x1d ;  /* 0x0000000504057211 */ /* 0x000fca00078fe8ff */
[----:B------:R-:W-:Y:S01]  /*0390*/  STG.E.U8 desc[UR4][R2.64], R5 ;  /* 0x0000000502007986 */ /* 0x000fe2000c101104 */
[----:B------:R-:W-:Y:S05]  /*03a0*/  EXIT ;  /* 0x000000000000794d */ /* 0x000fea0003800000 */
.L_x_0:
[----:B------:R-:W-:-:S00]  /*03b0*/  BRA `(.L_x_0) ;  /* 0xfffffffc00fc7947 */ /* 0x000fc0000383ffff */
[----:B------:R-:W-:-:S00]  /*03c0*/  NOP ;  /* 0x0000000000007918 */ /* 0x000fc00000000000 */
        /* <DEDUP_REMOVED lines=11> */
.L_x_1:


//--------------------- .nv.shared.reserved.0     --------------------------
	.section	.nv.shared.reserved.0,"aw",@nobits
	.weak		__nv_reservedSMEM_offset_0_alias
	.size		__nv_reservedSMEM_offset_0_alias, 0, 64
	.other		__nv_reservedSMEM_offset_0_alias,@"STO_CUDA_RESERVED_SHARED STV_DEFAULT"
__nv_reservedSMEM_offset_0_alias:
	.zero		0
	.zero		64


//--------------------- .nv.constant0._Z6d_blurPhS_ii --------------------------
	.section	.nv.constant0._Z6d_blurPhS_ii,"a",@progbits
	.sectionflags	@""
	.align	4
.nv.constant0._Z6d_blurPhS_ii:
	.zero		920


//--------------------- SYMBOLS --------------------------

	.type		.nv.reservedSmem.offset0,@object
	.size		.nv.reservedSmem.offset0,0x4
